//
// Generated by NVIDIA NVVM Compiler
//
// Compiler Build ID: CL-36424714
// Cuda compilation tools, release 13.0, V13.0.88
// Based on NVVM 20.0.0
//

.version 9.0
.target sm_100
.address_size 64

	// .globl	_Z7setDataPi

.visible .entry _Z7setDataPi(
	.param .u64 .ptr .align 1 _Z7setDataPi_param_0
)
{
	.reg .b32 	%r<2>;
	.reg .b64 	%rd<3>;

	ld.param.u64 	%rd1, [_Z7setDataPi_param_0];
	cvta.to.global.u64 	%rd2, %rd1;
	mov.b32 	%r1, 7;
	st.global.u32 	[%rd2], %r1;
	ret;

}


// ===== COMPILED SASS (sm_100) =====

	.target	sm_100

	.elftype	@"ET_EXEC"


//--------------------- .note.nv.tkinfo           --------------------------
	.section	.note.nv.tkinfo,"",@"SHT_NOTE"
	.sectionflags	@"SHF_NOTE_NV_TKINFO"
	.tkinfo
        /*0018*/ 	.word	0x00000002
        /*0030*/ 	.string	""
        /*0030*/ 	.string	"ptxas"
        /*0030*/ 	.string	"Cuda compilation tools, release 13.0, V13.0.88"
        /*0030*/ 	.string	"Build cuda_13.0.r13.0/compiler.36424714_0"
        /*0030*/ 	.string	"-arch sm_100 -m 64 "



//--------------------- .note.nv.cuinfo           --------------------------
	.section	.note.nv.cuinfo,"",@"SHT_NOTE"
	.sectionflags	@"SHF_NOTE_NV_CUINFO"
        /*0018*/ 	.short	0x0002
        /*001a*/ 	.short	0x0064
        /*001c*/ 	.short	0x0082
	.zero		2


//--------------------- .nv.info                  --------------------------
	.section	.nv.info,"",@"SHT_CUDA_INFO"
	.align	4


	//----- nvinfo : EIATTR_REGCOUNT
	.align		4
        /*0000*/ 	.byte	0x04, 0x2f
        /*0002*/ 	.short	(.L_1 - .L_0)
	.align		4
.L_0:
        /*0004*/ 	.word	index@(_Z7setDataPi)
        /*0008*/ 	.word	0x00000008


	//----- nvinfo : EIATTR_FRAME_SIZE
	.align		4
.L_1:
        /*000c*/ 	.byte	0x04, 0x11
        /*000e*/ 	.short	(.L_3 - .L_2)
	.align		4
.L_2:
        /*0010*/ 	.word	index@(_Z7setDataPi)
        /*0014*/ 	.word	0x00000000


	//----- nvinfo : EIATTR_MIN_STACK_SIZE
	.align		4
.L_3:
        /*0018*/ 	.byte	0x04, 0x12
        /*001a*/ 	.short	(.L_5 - .L_4)
	.align		4
.L_4:
        /*001c*/ 	.word	index@(_Z7setDataPi)
        /*0020*/ 	.word	0x00000000
.L_5:


//--------------------- .nv.compat                --------------------------
	.section	.nv.compat,"",@"SHT_CUDA_COMPAT_INFO"
	.align	4
        /*0000*/ 	.byte	0x02, 0x09, 0x00, 0x00, 0x02, 0x02, 0x01, 0x00, 0x02, 0x05, 0x05, 0x00, 0x03, 0x07, 0x01, 0x01
        /*0010*/ 	.byte	0x02, 0x03, 0x00, 0x00, 0x02, 0x06, 0x01, 0x00, 0x04, 0x0b, 0x08, 0x00, 0x09, 0x00, 0x00, 0x00
        /*0020*/ 	.byte	0x00, 0x00, 0x00, 0x00


//--------------------- .nv.info._Z7setDataPi     --------------------------
	.section	.nv.info._Z7setDataPi,"",@"SHT_CUDA_INFO"
	.sectionflags	@""
	.align	4


	//----- nvinfo : EIATTR_CUDA_API_VERSION
	.align		4
        /*0000*/ 	.byte	0x04, 0x37
        /*0002*/ 	.short	(.L_7 - .L_6)
.L_6:
        /*0004*/ 	.word	0x00000082


	//----- nvinfo : EIATTR_KPARAM_INFO
	.align		4
.L_7:
        /*0008*/ 	.byte	0x04, 0x17
        /*000a*/ 	.short	(.L_9 - .L_8)
.L_8:
        /*000c*/ 	.word	0x00000000
        /*0010*/ 	.short	0x0000
        /*0012*/ 	.short	0x0000
        /*0014*/ 	.byte	0x00, 0xf5, 0x21, 0x00


	//----- nvinfo : EIATTR_SPARSE_MMA_MASK
	.align		4
.L_9:
        /*0018*/ 	.byte	0x03, 0x50
        /*001a*/ 	.short	0x0000


	//----- nvinfo : EIATTR_MAXREG_COUNT
	.align		4
        /*001c*/ 	.byte	0x03, 0x1b
        /*001e*/ 	.short	0x00ff


	//----- nvinfo : EIATTR_MERCURY_ISA_VERSION
	.align		4
        /*0020*/ 	.byte	0x03, 0x5f
        /*0022*/ 	.short	0x0101


	//----- nvinfo : EIATTR_VRC_CTA_INIT_COUNT
	.align		4
        /*0024*/ 	.byte	0x02, 0x4a
	.zero		1
	.zero		1


	//----- nvinfo : EIATTR_EXIT_INSTR_OFFSETS
	.align		4
        /*0028*/ 	.byte	0x04, 0x1c
        /*002a*/ 	.short	(.L_11 - .L_10)


	//   ....[0]....
.L_10:
        /*002c*/ 	.word	0x00000050


	//----- nvinfo : EIATTR_CBANK_PARAM_SIZE
	.align		4
.L_11:
        /*0030*/ 	.byte	0x03, 0x19
        /*0032*/ 	.short	0x0008


	//----- nvinfo : EIATTR_PARAM_CBANK
	.align		4
        /*0034*/ 	.byte	0x04, 0x0a
        /*0036*/ 	.short	(.L_13 - .L_12)
	.align		4
.L_12:
        /*0038*/ 	.word	index@(.nv.constant0._Z7setDataPi)
        /*003c*/ 	.short	0x0380
        /*003e*/ 	.short	0x0008


	//----- nvinfo : EIATTR_SW_WAR
	.align		4
.L_13:
        /*0040*/ 	.byte	0x04, 0x36
        /*0042*/ 	.short	(.L_15 - .L_14)
.L_14:
        /*0044*/ 	.word	0x00000008
.L_15:


//--------------------- .nv.callgraph             --------------------------
	.section	.nv.callgraph,"",@"SHT_CUDA_CALLGRAPH"
	.align	4
	.sectionentsize	8
	.align		4
        /*0000*/ 	.word	0x00000000
	.align		4
        /*0004*/ 	.word	0xffffffff
	.align		4
        /*0008*/ 	.word	0x00000000
	.align		4
        /*000c*/ 	.word	0xfffffffe
	.align		4
        /*0010*/ 	.word	0x00000000
	.align		4
        /*0014*/ 	.word	0xfffffffd
	.align		4
        /*0018*/ 	.word	0x00000000
	.align		4
        /*001c*/ 	.word	0xfffffffc


//--------------------- .text._Z7setDataPi        --------------------------
	.section	.text._Z7setDataPi,"ax",@progbits
	.align	128
        .global         _Z7setDataPi
        .type           _Z7setDataPi,@function
        .size           _Z7setDataPi,(.L_x_1 - _Z7setDataPi)
        .other          _Z7setDataPi,@"STO_CUDA_ENTRY STV_DEFAULT"
_Z7setDataPi:
.text._Z7setDataPi:
[----:B------:R-:W-:Y:S08]  /*0000*/  LDC R1, c[0x0][0x37c] ;  /* 0x0000df00ff017b82 */ /* 0x000ff00000000800 */
[----:B------:R-:W0:Y:S01]  /*0010*/  LDC.64 R2, c[0x0][0x380] ;  /* 0x0000e000ff027b82 */ /* 0x000e220000000a00 */
[----:B------:R-:W0:Y:S01]  /*0020*/  LDCU.64 UR4, c[0x0][0x358] ;  /* 0x00006b00ff0477ac */ /* 0x000e220008000a00 */
[----:B------:R-:W-:-:S05]  /*0030*/  HFMA2 R5, -RZ, RZ, 0, 4.17232513427734375e-07 ;  /* 0x00000007ff057431 */ /* 0x000fca00000001ff */
[----:B0-----:R-:W-:Y:S01]  /*0040*/  STG.E desc[UR4][R2.64], R5 ;  /* 0x0000000502007986 */ /* 0x001fe2000c101904 */
[----:B------:R-:W-:Y:S05]  /*0050*/  EXIT ;  /* 0x000000000000794d */ /* 0x000fea0003800000 */
.L_x_0:
[----:B------:R-:W-:-:S00]  /*0060*/  BRA `(.L_x_0) ;  /* 0xfffffffc00fc7947 */ /* 0x000fc0000383ffff */
[----:B------:R-:W-:-:S00]  /*0070*/  NOP ;  /* 0x0000000000007918 */ /* 0x000fc00000000000 */
        /* <DEDUP_REMOVED lines=8> */
.L_x_1:


//--------------------- .nv.shared.reserved.0     --------------------------
	.section	.nv.shared.reserved.0,"aw",@nobits
	.weak		__nv_reservedSMEM_offset_0_alias
	.size		__nv_reservedSMEM_offset_0_alias, 0, 64
	.other		__nv_reservedSMEM_offset_0_alias,@"STO_CUDA_RESERVED_SHARED STV_DEFAULT"
__nv_reservedSMEM_offset_0_alias:
	.zero		0
	.zero		64


//--------------------- .nv.constant0._Z7setDataPi --------------------------
	.section	.nv.constant0._Z7setDataPi,"a",@progbits
	.sectionflags	@""
	.align	4
.nv.constant0._Z7setDataPi:
	.zero		904


//--------------------- SYMBOLS --------------------------

	.type		.nv.reservedSmem.offset0,@object
	.size		.nv.reservedSmem.offset0,0x4
